//
// Generated by NVIDIA NVVM Compiler
//
// Compiler Build ID: CL-36424714
// Cuda compilation tools, release 13.0, V13.0.88
// Based on NVVM 20.0.0
//

.version 9.0
.target sm_100
.address_size 64

	// .globl	_Z10count_keysPiS_i

.visible .entry _Z10count_keysPiS_i(
	.param .u64 .ptr .align 1 _Z10count_keysPiS_i_param_0,
	.param .u64 .ptr .align 1 _Z10count_keysPiS_i_param_1,
	.param .u32 _Z10count_keysPiS_i_param_2
)
{
	.reg .pred 	%p<2>;
	.reg .b32 	%r<8>;
	.reg .b64 	%rd<9>;

	ld.param.u64 	%rd1, [_Z10count_keysPiS_i_param_0];
	ld.param.u64 	%rd2, [_Z10count_keysPiS_i_param_1];
	ld.param.u32 	%r2, [_Z10count_keysPiS_i_param_2];
	mov.u32 	%r3, %ctaid.x;
	mov.u32 	%r4, %ntid.x;
	mov.u32 	%r5, %tid.x;
	mad.lo.s32 	%r1, %r3, %r4, %r5;
	setp.ge.s32 	%p1, %r1, %r2;
	@%p1 bra 	$L__BB0_2;
	cvta.to.global.u64 	%rd3, %rd2;
	cvta.to.global.u64 	%rd4, %rd1;
	mul.wide.s32 	%rd5, %r1, 4;
	add.s64 	%rd6, %rd3, %rd5;
	ld.global.u32 	%r6, [%rd6];
	mul.wide.s32 	%rd7, %r6, 4;
	add.s64 	%rd8, %rd4, %rd7;
	atom.global.add.u32 	%r7, [%rd8], 1;
$L__BB0_2:
	ret;

}
	// .globl	_Z8sum_keysPiS_i
.visible .entry _Z8sum_keysPiS_i(
	.param .u64 .ptr .align 1 _Z8sum_keysPiS_i_param_0,
	.param .u64 .ptr .align 1 _Z8sum_keysPiS_i_param_1,
	.param .u32 _Z8sum_keysPiS_i_param_2
)
{
	.reg .pred 	%p<11>;
	.reg .b32 	%r<87>;
	.reg .b64 	%rd<22>;

	ld.param.u64 	%rd10, [_Z8sum_keysPiS_i_param_0];
	ld.param.u64 	%rd9, [_Z8sum_keysPiS_i_param_1];
	ld.param.u32 	%r19, [_Z8sum_keysPiS_i_param_2];
	cvta.to.global.u64 	%rd1, %rd10;
	mov.u32 	%r20, %tid.x;
	setp.ne.s32 	%p1, %r20, 0;
	@%p1 bra 	$L__BB1_14;
	mov.u32 	%r83, %ctaid.x;
	setp.ge.s32 	%p2, %r83, %r19;
	@%p2 bra 	$L__BB1_14;
	cvta.to.global.u64 	%rd11, %rd9;
	mul.wide.u32 	%rd12, %r83, 4;
	add.s64 	%rd2, %rd11, %rd12;
	sub.s32 	%r2, %r19, %r83;
	and.b32  	%r3, %r2, 15;
	sub.s32 	%r21, %r83, %r19;
	setp.gt.u32 	%p3, %r21, -16;
	@%p3 bra 	$L__BB1_5;
	and.b32  	%r22, %r2, -16;
	neg.s32 	%r81, %r22;
	add.s64 	%rd14, %rd12, %rd1;
	add.s64 	%rd20, %rd14, 32;
$L__BB1_4:
	.pragma "nounroll";
	ld.global.u32 	%r23, [%rd2];
	atom.global.add.u32 	%r24, [%rd20+-32], %r23;
	ld.global.u32 	%r25, [%rd2];
	atom.global.add.u32 	%r26, [%rd20+-28], %r25;
	ld.global.u32 	%r27, [%rd2];
	atom.global.add.u32 	%r28, [%rd20+-24], %r27;
	ld.global.u32 	%r29, [%rd2];
	atom.global.add.u32 	%r30, [%rd20+-20], %r29;
	ld.global.u32 	%r31, [%rd2];
	atom.global.add.u32 	%r32, [%rd20+-16], %r31;
	ld.global.u32 	%r33, [%rd2];
	atom.global.add.u32 	%r34, [%rd20+-12], %r33;
	ld.global.u32 	%r35, [%rd2];
	atom.global.add.u32 	%r36, [%rd20+-8], %r35;
	ld.global.u32 	%r37, [%rd2];
	atom.global.add.u32 	%r38, [%rd20+-4], %r37;
	ld.global.u32 	%r39, [%rd2];
	atom.global.add.u32 	%r40, [%rd20], %r39;
	ld.global.u32 	%r41, [%rd2];
	atom.global.add.u32 	%r42, [%rd20+4], %r41;
	ld.global.u32 	%r43, [%rd2];
	atom.global.add.u32 	%r44, [%rd20+8], %r43;
	ld.global.u32 	%r45, [%rd2];
	atom.global.add.u32 	%r46, [%rd20+12], %r45;
	ld.global.u32 	%r47, [%rd2];
	atom.global.add.u32 	%r48, [%rd20+16], %r47;
	ld.global.u32 	%r49, [%rd2];
	atom.global.add.u32 	%r50, [%rd20+20], %r49;
	ld.global.u32 	%r51, [%rd2];
	atom.global.add.u32 	%r52, [%rd20+24], %r51;
	ld.global.u32 	%r53, [%rd2];
	atom.global.add.u32 	%r54, [%rd20+28], %r53;
	add.s32 	%r83, %r83, 16;
	add.s32 	%r81, %r81, 16;
	add.s64 	%rd20, %rd20, 64;
	setp.ne.s32 	%p4, %r81, 0;
	@%p4 bra 	$L__BB1_4;
$L__BB1_5:
	setp.eq.s32 	%p5, %r3, 0;
	@%p5 bra 	$L__BB1_14;
	and.b32  	%r10, %r2, 7;
	setp.lt.u32 	%p6, %r3, 8;
	@%p6 bra 	$L__BB1_8;
	mul.wide.u32 	%rd15, %r83, 4;
	add.s64 	%rd16, %rd1, %rd15;
	ld.global.u32 	%r55, [%rd2];
	atom.global.add.u32 	%r56, [%rd16], %r55;
	ld.global.u32 	%r57, [%rd2];
	atom.global.add.u32 	%r58, [%rd16+4], %r57;
	ld.global.u32 	%r59, [%rd2];
	atom.global.add.u32 	%r60, [%rd16+8], %r59;
	ld.global.u32 	%r61, [%rd2];
	atom.global.add.u32 	%r62, [%rd16+12], %r61;
	ld.global.u32 	%r63, [%rd2];
	atom.global.add.u32 	%r64, [%rd16+16], %r63;
	ld.global.u32 	%r65, [%rd2];
	atom.global.add.u32 	%r66, [%rd16+20], %r65;
	ld.global.u32 	%r67, [%rd2];
	atom.global.add.u32 	%r68, [%rd16+24], %r67;
	ld.global.u32 	%r69, [%rd2];
	atom.global.add.u32 	%r70, [%rd16+28], %r69;
	add.s32 	%r83, %r83, 8;
$L__BB1_8:
	setp.eq.s32 	%p7, %r10, 0;
	@%p7 bra 	$L__BB1_14;
	and.b32  	%r13, %r2, 3;
	setp.lt.u32 	%p8, %r10, 4;
	@%p8 bra 	$L__BB1_11;
	mul.wide.u32 	%rd17, %r83, 4;
	add.s64 	%rd18, %rd1, %rd17;
	ld.global.u32 	%r71, [%rd2];
	atom.global.add.u32 	%r72, [%rd18], %r71;
	ld.global.u32 	%r73, [%rd2];
	atom.global.add.u32 	%r74, [%rd18+4], %r73;
	ld.global.u32 	%r75, [%rd2];
	atom.global.add.u32 	%r76, [%rd18+8], %r75;
	ld.global.u32 	%r77, [%rd2];
	atom.global.add.u32 	%r78, [%rd18+12], %r77;
	add.s32 	%r83, %r83, 4;
$L__BB1_11:
	setp.eq.s32 	%p9, %r13, 0;
	@%p9 bra 	$L__BB1_14;
	mul.wide.u32 	%rd19, %r83, 4;
	add.s64 	%rd21, %rd1, %rd19;
	neg.s32 	%r86, %r13;
$L__BB1_13:
	.pragma "nounroll";
	ld.global.u32 	%r79, [%rd2];
	atom.global.add.u32 	%r80, [%rd21], %r79;
	add.s64 	%rd21, %rd21, 4;
	add.s32 	%r86, %r86, 1;
	setp.ne.s32 	%p10, %r86, 0;
	@%p10 bra 	$L__BB1_13;
$L__BB1_14:
	ret;

}
	// .globl	_Z3setPiS_ii
.visible .entry _Z3setPiS_ii(
	.param .u64 .ptr .align 1 _Z3setPiS_ii_param_0,
	.param .u64 .ptr .align 1 _Z3setPiS_ii_param_1,
	.param .u32 _Z3setPiS_ii_param_2,
	.param .u32 _Z3setPiS_ii_param_3
)
{
	.reg .pred 	%p<6>;
	.reg .b32 	%r<12>;
	.reg .b64 	%rd<9>;

	ld.param.u64 	%rd2, [_Z3setPiS_ii_param_0];
	ld.param.u64 	%rd3, [_Z3setPiS_ii_param_1];
	ld.param.u32 	%r4, [_Z3setPiS_ii_param_2];
	ld.param.u32 	%r5, [_Z3setPiS_ii_param_3];
	mov.u32 	%r6, %ctaid.x;
	mov.u32 	%r7, %ntid.x;
	mov.u32 	%r8, %tid.x;
	mad.lo.s32 	%r1, %r6, %r7, %r8;
	setp.ge.s32 	%p1, %r1, %r5;
	setp.lt.s32 	%p2, %r4, 1;
	or.pred  	%p3, %p1, %p2;
	@%p3 bra 	$L__BB2_5;
	cvta.to.global.u64 	%rd1, %rd2;
	mov.b32 	%r11, 0;
$L__BB2_2:
	mul.wide.u32 	%rd4, %r11, 4;
	add.s64 	%rd5, %rd1, %rd4;
	ld.global.u32 	%r10, [%rd5];
	setp.ge.s32 	%p4, %r1, %r10;
	@%p4 bra 	$L__BB2_4;
	cvta.to.global.u64 	%rd6, %rd3;
	mul.wide.s32 	%rd7, %r1, 4;
	add.s64 	%rd8, %rd6, %rd7;
	st.global.u32 	[%rd8], %r11;
	bra.uni 	$L__BB2_5;
$L__BB2_4:
	add.s32 	%r11, %r11, 1;
	setp.ne.s32 	%p5, %r11, %r4;
	@%p5 bra 	$L__BB2_2;
$L__BB2_5:
	ret;

}


// ===== COMPILED SASS (sm_100) =====

	.target	sm_100

	.elftype	@"ET_EXEC"


//--------------------- .note.nv.tkinfo           --------------------------
	.section	.note.nv.tkinfo,"",@"SHT_NOTE"
	.sectionflags	@"SHF_NOTE_NV_TKINFO"
	.tkinfo
        /*0018*/ 	.word	0x00000002
        /*0030*/ 	.string	""
        /*0030*/ 	.string	"ptxas"
        /*0030*/ 	.string	"Cuda compilation tools, release 13.0, V13.0.88"
        /*0030*/ 	.string	"Build cuda_13.0.r13.0/compiler.36424714_0"
        /*0030*/ 	.string	"-arch sm_100 -m 64 "



//--------------------- .note.nv.cuinfo           --------------------------
	.section	.note.nv.cuinfo,"",@"SHT_NOTE"
	.sectionflags	@"SHF_NOTE_NV_CUINFO"
        /*0018*/ 	.short	0x0002
        /*001a*/ 	.short	0x0064
        /*001c*/ 	.short	0x0082
	.zero		2


//--------------------- .nv.info                  --------------------------
	.section	.nv.info,"",@"SHT_CUDA_INFO"
	.align	4


	//----- nvinfo : EIATTR_REGCOUNT
	.align		4
        /*0000*/ 	.byte	0x04, 0x2f
        /*0002*/ 	.short	(.L_1 - .L_0)
	.align		4
.L_0:
        /*0004*/ 	.word	index@(_Z10count_keysPiS_i)
        /*0008*/ 	.word	0x0000000a


	//----- nvinfo : EIATTR_FRAME_SIZE
	.align		4
.L_1:
        /*000c*/ 	.byte	0x04, 0x11
        /*000e*/ 	.short	(.L_3 - .L_2)
	.align		4
.L_2:
        /*0010*/ 	.word	index@(_Z10count_keysPiS_i)
        /*0014*/ 	.word	0x00000000


	//----- nvinfo : EIATTR_REGCOUNT
	.align		4
.L_3:
        /*0018*/ 	.byte	0x04, 0x2f
        /*001a*/ 	.short	(.L_5 - .L_4)
	.align		4
.L_4:
        /*001c*/ 	.word	index@(_Z8sum_keysPiS_i)
        /*0020*/ 	.word	0x00000016


	//----- nvinfo : EIATTR_FRAME_SIZE
	.align		4
.L_5:
        /*0024*/ 	.byte	0x04, 0x11
        /*0026*/ 	.short	(.L_7 - .L_6)
	.align		4
.L_6:
        /*0028*/ 	.word	index@(_Z8sum_keysPiS_i)
        /*002c*/ 	.word	0x00000000


	//----- nvinfo : EIATTR_REGCOUNT
	.align		4
.L_7:
        /*0030*/ 	.byte	0x04, 0x2f
        /*0032*/ 	.short	(.L_9 - .L_8)
	.align		4
.L_8:
        /*0034*/ 	.word	index@(_Z3setPiS_ii)
        /*0038*/ 	.word	0x0000000a


	//----- nvinfo : EIATTR_FRAME_SIZE
	.align		4
.L_9:
        /*003c*/ 	.byte	0x04, 0x11
        /*003e*/ 	.short	(.L_11 - .L_10)
	.align		4
.L_10:
        /*0040*/ 	.word	index@(_Z3setPiS_ii)
        /*0044*/ 	.word	0x00000000


	//----- nvinfo : EIATTR_MIN_STACK_SIZE
	.align		4
.L_11:
        /*0048*/ 	.byte	0x04, 0x12
        /*004a*/ 	.short	(.L_13 - .L_12)
	.align		4
.L_12:
        /*004c*/ 	.word	index@(_Z3setPiS_ii)
        /*0050*/ 	.word	0x00000000


	//----- nvinfo : EIATTR_MIN_STACK_SIZE
	.align		4
.L_13:
        /*0054*/ 	.byte	0x04, 0x12
        /*0056*/ 	.short	(.L_15 - .L_14)
	.align		4
.L_14:
        /*0058*/ 	.word	index@(_Z8sum_keysPiS_i)
        /*005c*/ 	.word	0x00000000


	//----- nvinfo : EIATTR_MIN_STACK_SIZE
	.align		4
.L_15:
        /*0060*/ 	.byte	0x04, 0x12
        /*0062*/ 	.short	(.L_17 - .L_16)
	.align		4
.L_16:
        /*0064*/ 	.word	index@(_Z10count_keysPiS_i)
        /*0068*/ 	.word	0x00000000
.L_17:


//--------------------- .nv.compat                --------------------------
	.section	.nv.compat,"",@"SHT_CUDA_COMPAT_INFO"
	.align	4
        /*0000*/ 	.byte	0x02, 0x09, 0x00, 0x00, 0x02, 0x02, 0x01, 0x00, 0x02, 0x05, 0x05, 0x00, 0x03, 0x07, 0x01, 0x01
        /*0010*/ 	.byte	0x02, 0x03, 0x00, 0x00, 0x02, 0x06, 0x01, 0x00, 0x04, 0x0b, 0x08, 0x00, 0x09, 0x00, 0x00, 0x00
        /*0020*/ 	.byte	0x00, 0x00, 0x00, 0x00


//--------------------- .nv.info._Z3setPiS_ii     --------------------------
	.section	.nv.info._Z3setPiS_ii,"",@"SHT_CUDA_INFO"
	.sectionflags	@""
	.align	4


	//----- nvinfo : EIATTR_CUDA_API_VERSION
	.align		4
        /*0000*/ 	.byte	0x04, 0x37
        /*0002*/ 	.short	(.L_19 - .L_18)
.L_18:
        /*0004*/ 	.word	0x00000082


	//----- nvinfo : EIATTR_KPARAM_INFO
	.align		4
.L_19:
        /*0008*/ 	.byte	0x04, 0x17
        /*000a*/ 	.short	(.L_21 - .L_20)
.L_20:
        /*000c*/ 	.word	0x00000000
        /*0010*/ 	.short	0x0003
        /*0012*/ 	.short	0x0014
        /*0014*/ 	.byte	0x00, 0xf0, 0x11, 0x00


	//----- nvinfo : EIATTR_KPARAM_INFO
	.align		4
.L_21:
        /*0018*/ 	.byte	0x04, 0x17
        /*001a*/ 	.short	(.L_23 - .L_22)
.L_22:
        /*001c*/ 	.word	0x00000000
        /*0020*/ 	.short	0x0002
        /*0022*/ 	.short	0x0010
        /*0024*/ 	.byte	0x00, 0xf0, 0x11, 0x00


	//----- nvinfo : EIATTR_KPARAM_INFO
	.align		4
.L_23:
        /*0028*/ 	.byte	0x04, 0x17
        /*002a*/ 	.short	(.L_25 - .L_24)
.L_24:
        /*002c*/ 	.word	0x00000000
        /*0030*/ 	.short	0x0001
        /*0032*/ 	.short	0x0008
        /*0034*/ 	.byte	0x00, 0xf5, 0x21, 0x00


	//----- nvinfo : EIATTR_KPARAM_INFO
	.align		4
.L_25:
        /*0038*/ 	.byte	0x04, 0x17
        /*003a*/ 	.short	(.L_27 - .L_26)
.L_26:
        /*003c*/ 	.word	0x00000000
        /*0040*/ 	.short	0x0000
        /*0042*/ 	.short	0x0000
        /*0044*/ 	.byte	0x00, 0xf5, 0x21, 0x00


	//----- nvinfo : EIATTR_SPARSE_MMA_MASK
	.align		4
.L_27:
        /*0048*/ 	.byte	0x03, 0x50
        /*004a*/ 	.short	0x0000


	//----- nvinfo : EIATTR_MAXREG_COUNT
	.align		4
        /*004c*/ 	.byte	0x03, 0x1b
        /*004e*/ 	.short	0x00ff


	//----- nvinfo : EIATTR_MERCURY_ISA_VERSION
	.align		4
        /*0050*/ 	.byte	0x03, 0x5f
        /*0052*/ 	.short	0x0101


	//----- nvinfo : EIATTR_VRC_CTA_INIT_COUNT
	.align		4
        /*0054*/ 	.byte	0x02, 0x4a
	.zero		1
	.zero		1


	//----- nvinfo : EIATTR_EXIT_INSTR_OFFSETS
	.align		4
        /*0058*/ 	.byte	0x04, 0x1c
        /*005a*/ 	.short	(.L_29 - .L_28)


	//   ....[0]....
.L_28:
        /*005c*/ 	.word	0x00000080


	//   ....[1]....
        /*0060*/ 	.word	0x00000150


	//   ....[2]....
        /*0064*/ 	.word	0x000001a0


	//----- nvinfo : EIATTR_CRS_STACK_SIZE
	.align		4
.L_29:
        /*0068*/ 	.byte	0x04, 0x1e
        /*006a*/ 	.short	(.L_31 - .L_30)
.L_30:
        /*006c*/ 	.word	0x00000000


	//----- nvinfo : EIATTR_CBANK_PARAM_SIZE
	.align		4
.L_31:
        /*0070*/ 	.byte	0x03, 0x19
        /*0072*/ 	.short	0x0018


	//----- nvinfo : EIATTR_PARAM_CBANK
	.align		4
        /*0074*/ 	.byte	0x04, 0x0a
        /*0076*/ 	.short	(.L_33 - .L_32)
	.align		4
.L_32:
        /*0078*/ 	.word	index@(.nv.constant0._Z3setPiS_ii)
        /*007c*/ 	.short	0x0380
        /*007e*/ 	.short	0x0018


	//----- nvinfo : EIATTR_SW_WAR
	.align		4
.L_33:
        /*0080*/ 	.byte	0x04, 0x36
        /*0082*/ 	.short	(.L_35 - .L_34)
.L_34:
        /*0084*/ 	.word	0x00000008
.L_35:


//--------------------- .nv.info._Z8sum_keysPiS_i --------------------------
	.section	.nv.info._Z8sum_keysPiS_i,"",@"SHT_CUDA_INFO"
	.sectionflags	@""
	.align	4


	//----- nvinfo : EIATTR_CUDA_API_VERSION
	.align		4
        /*0000*/ 	.byte	0x04, 0x37
        /*0002*/ 	.short	(.L_37 - .L_36)
.L_36:
        /*0004*/ 	.word	0x00000082


	//----- nvinfo : EIATTR_KPARAM_INFO
	.align		4
.L_37:
        /*0008*/ 	.byte	0x04, 0x17
        /*000a*/ 	.short	(.L_39 - .L_38)
.L_38:
        /*000c*/ 	.word	0x00000000
        /*0010*/ 	.short	0x0002
        /*0012*/ 	.short	0x0010
        /*0014*/ 	.byte	0x00, 0xf0, 0x11, 0x00


	//----- nvinfo : EIATTR_KPARAM_INFO
	.align		4
.L_39:
        /*0018*/ 	.byte	0x04, 0x17
        /*001a*/ 	.short	(.L_41 - .L_40)
.L_40:
        /*001c*/ 	.word	0x00000000
        /*0020*/ 	.short	0x0001
        /*0022*/ 	.short	0x0008
        /*0024*/ 	.byte	0x00, 0xf5, 0x21, 0x00


	//----- nvinfo : EIATTR_KPARAM_INFO
	.align		4
.L_41:
        /*0028*/ 	.byte	0x04, 0x17
        /*002a*/ 	.short	(.L_43 - .L_42)
.L_42:
        /*002c*/ 	.word	0x00000000
        /*0030*/ 	.short	0x0000
        /*0032*/ 	.short	0x0000
        /*0034*/ 	.byte	0x00, 0xf5, 0x21, 0x00


	//----- nvinfo : EIATTR_SPARSE_MMA_MASK
	.align		4
.L_43:
        /*0038*/ 	.byte	0x03, 0x50
        /*003a*/ 	.short	0x0000


	//----- nvinfo : EIATTR_MAXREG_COUNT
	.align		4
        /*003c*/ 	.byte	0x03, 0x1b
        /*003e*/ 	.short	0x00ff


	//----- nvinfo : EIATTR_MERCURY_ISA_VERSION
	.align		4
        /*0040*/ 	.byte	0x03, 0x5f
        /*0042*/ 	.short	0x0101


	//----- nvinfo : EIATTR_VRC_CTA_INIT_COUNT
	.align		4
        /*0044*/ 	.byte	0x02, 0x4a
	.zero		1
	.zero		1


	//----- nvinfo : EIATTR_EXIT_INSTR_OFFSETS
	.align		4
        /*0048*/ 	.byte	0x04, 0x1c
        /*004a*/ 	.short	(.L_45 - .L_44)


	//   ....[0]....
.L_44:
        /*004c*/ 	.word	0x00000030


	//   ....[1]....
        /*0050*/ 	.word	0x00000070


	//   ....[2]....
        /*0054*/ 	.word	0x00000400


	//   ....[3]....
        /*0058*/ 	.word	0x00000580


	//   ....[4]....
        /*005c*/ 	.word	0x00000680


	//   ....[5]....
        /*0060*/ 	.word	0x00000730


	//----- nvinfo : EIATTR_CBANK_PARAM_SIZE
	.align		4
.L_45:
        /*0064*/ 	.byte	0x03, 0x19
        /*0066*/ 	.short	0x0014


	//----- nvinfo : EIATTR_PARAM_CBANK
	.align		4
        /*0068*/ 	.byte	0x04, 0x0a
        /*006a*/ 	.short	(.L_47 - .L_46)
	.align		4
.L_46:
        /*006c*/ 	.word	index@(.nv.constant0._Z8sum_keysPiS_i)
        /*0070*/ 	.short	0x0380
        /*0072*/ 	.short	0x0014


	//----- nvinfo : EIATTR_SW_WAR
	.align		4
.L_47:
        /*0074*/ 	.byte	0x04, 0x36
        /*0076*/ 	.short	(.L_49 - .L_48)
.L_48:
        /*0078*/ 	.word	0x00000008
.L_49:


//--------------------- .nv.info._Z10count_keysPiS_i --------------------------
	.section	.nv.info._Z10count_keysPiS_i,"",@"SHT_CUDA_INFO"
	.sectionflags	@""
	.align	4


	//----- nvinfo : EIATTR_CUDA_API_VERSION
	.align		4
        /*0000*/ 	.byte	0x04, 0x37
        /*0002*/ 	.short	(.L_51 - .L_50)
.L_50:
        /*0004*/ 	.word	0x00000082


	//----- nvinfo : EIATTR_KPARAM_INFO
	.align		4
.L_51:
        /*0008*/ 	.byte	0x04, 0x17
        /*000a*/ 	.short	(.L_53 - .L_52)
.L_52:
        /*000c*/ 	.word	0x00000000
        /*0010*/ 	.short	0x0002
        /*0012*/ 	.short	0x0010
        /*0014*/ 	.byte	0x00, 0xf0, 0x11, 0x00


	//----- nvinfo : EIATTR_KPARAM_INFO
	.align		4
.L_53:
        /*0018*/ 	.byte	0x04, 0x17
        /*001a*/ 	.short	(.L_55 - .L_54)
.L_54:
        /*001c*/ 	.word	0x00000000
        /*0020*/ 	.short	0x0001
        /*0022*/ 	.short	0x0008
        /*0024*/ 	.byte	0x00, 0xf5, 0x21, 0x00


	//----- nvinfo : EIATTR_KPARAM_INFO
	.align		4
.L_55:
        /*0028*/ 	.byte	0x04, 0x17
        /*002a*/ 	.short	(.L_57 - .L_56)
.L_56:
        /*002c*/ 	.word	0x00000000
        /*0030*/ 	.short	0x0000
        /*0032*/ 	.short	0x0000
        /*0034*/ 	.byte	0x00, 0xf5, 0x21, 0x00


	//----- nvinfo : EIATTR_SPARSE_MMA_MASK
	.align		4
.L_57:
        /*0038*/ 	.byte	0x03, 0x50
        /*003a*/ 	.short	0x0000


	//----- nvinfo : EIATTR_MAXREG_COUNT
	.align		4
        /*003c*/ 	.byte	0x03, 0x1b
        /*003e*/ 	.short	0x00ff


	//----- nvinfo : EIATTR_MERCURY_ISA_VERSION
	.align		4
        /*0040*/ 	.byte	0x03, 0x5f
        /*0042*/ 	.short	0x0101


	//----- nvinfo : EIATTR_VRC_CTA_INIT_COUNT
	.align		4
        /*0044*/ 	.byte	0x02, 0x4a
	.zero		1
	.zero		1


	//----- nvinfo : EIATTR_EXIT_INSTR_OFFSETS
	.align		4
        /*0048*/ 	.byte	0x04, 0x1c
        /*004a*/ 	.short	(.L_59 - .L_58)


	//   ....[0]....
.L_58:
        /*004c*/ 	.word	0x00000070


	//   ....[1]....
        /*0050*/ 	.word	0x00000100


	//----- nvinfo : EIATTR_CBANK_PARAM_SIZE
	.align		4
.L_59:
        /*0054*/ 	.byte	0x03, 0x19
        /*0056*/ 	.short	0x0014


	//----- nvinfo : EIATTR_PARAM_CBANK
	.align		4
        /*0058*/ 	.byte	0x04, 0x0a
        /*005a*/ 	.short	(.L_61 - .L_60)
	.align		4
.L_60:
        /*005c*/ 	.word	index@(.nv.constant0._Z10count_keysPiS_i)
        /*0060*/ 	.short	0x0380
        /*0062*/ 	.short	0x0014


	//----- nvinfo : EIATTR_SW_WAR
	.align		4
.L_61:
        /*0064*/ 	.byte	0x04, 0x36
        /*0066*/ 	.short	(.L_63 - .L_62)
.L_62:
        /*0068*/ 	.word	0x00000008
.L_63:


//--------------------- .nv.callgraph             --------------------------
	.section	.nv.callgraph,"",@"SHT_CUDA_CALLGRAPH"
	.align	4
	.sectionentsize	8
	.align		4
        /*0000*/ 	.word	0x00000000
	.align		4
        /*0004*/ 	.word	0xffffffff
	.align		4
        /*0008*/ 	.word	0x00000000
	.align		4
        /*000c*/ 	.word	0xfffffffe
	.align		4
        /*0010*/ 	.word	0x00000000
	.align		4
        /*0014*/ 	.word	0xfffffffd
	.align		4
        /*0018*/ 	.word	0x00000000
	.align		4
        /*001c*/ 	.word	0xfffffffc


//--------------------- .text._Z3setPiS_ii        --------------------------
	.section	.text._Z3setPiS_ii,"ax",@progbits
	.align	128
        .global         _Z3setPiS_ii
        .type           _Z3setPiS_ii,@function
        .size           _Z3setPiS_ii,(.L_x_11 - _Z3setPiS_ii)
        .other          _Z3setPiS_ii,@"STO_CUDA_ENTRY STV_DEFAULT"
_Z3setPiS_ii:
.text._Z3setPiS_ii:
[----:B------:R-:W-:Y:S01]  /*0000*/  LDC R1, c[0x0][0x37c] ;  /* 0x0000df00ff017b82 */ /* 0x000fe20000000800 */
[----:B------:R-:W0:Y:S07]  /*0010*/  S2R R3, SR_TID.X ;  /* 0x0000000000037919 */ /* 0x000e2e0000002100 */
[----:B------:R-:W0:Y:S08]  /*0020*/  S2UR UR4, SR_CTAID.X ;  /* 0x00000000000479c3 */ /* 0x000e300000002500 */
[----:B------:R-:W0:Y:S08]  /*0030*/  LDC R0, c[0x0][0x360] ;  /* 0x0000d800ff007b82 */ /* 0x000e300000000800 */
[----:B------:R-:W1:Y:S01]  /*0040*/  LDC.64 R4, c[0x0][0x390] ;  /* 0x0000e400ff047b82 */ /* 0x000e620000000a00 */
[----:B0-----:R-:W-:Y:S01]  /*0050*/  IMAD R0, R0, UR4, R3 ;  /* 0x0000000400007c24 */ /* 0x001fe2000f8e0203 */
[----:B-1----:R-:W-:-:S04]  /*0060*/  ISETP.GE.AND P0, PT, R4, 0x1, PT ;  /* 0x000000010400780c */ /* 0x002fc80003f06270 */
[----:B------:R-:W-:-:S13]  /*0070*/  ISETP.GE.OR P0, PT, R0, R5, !P0 ;  /* 0x000000050000720c */ /* 0x000fda0004706670 */
[----:B------:R-:W-:Y:S05]  /*0080*/  @P0 EXIT ;  /* 0x000000000000094d */ /* 0x000fea0003800000 */
[----:B------:R-:W0:Y:S01]  /*0090*/  LDC.64 R4, c[0x0][0x380] ;  /* 0x0000e000ff047b82 */ /* 0x000e220000000a00 */
[----:B------:R-:W-:Y:S01]  /*00a0*/  BSSY.RECONVERGENT B0, `(.L_x_0) ;  /* 0x000000c000007945 */ /* 0x000fe20003800200 */
[----:B------:R-:W-:Y:S01]  /*00b0*/  IMAD.MOV.U32 R7, RZ, RZ, RZ ;  /* 0x000000ffff077224 */ /* 0x000fe200078e00ff */
[----:B------:R-:W1:Y:S01]  /*00c0*/  LDCU.64 UR4, c[0x0][0x358] ;  /* 0x00006b00ff0477ac */ /* 0x000e620008000a00 */
[----:B------:R-:W2:Y:S05]  /*00d0*/  LDCU UR6, c[0x0][0x390] ;  /* 0x00007200ff0677ac */ /* 0x000eaa0008000800 */
.L_x_2:
[----:B0-----:R-:W-:-:S06]  /*00e0*/  IMAD.WIDE.U32 R2, R7, 0x4, R4 ;  /* 0x0000000407027825 */ /* 0x001fcc00078e0004 */
[----:B-1----:R-:W3:Y:S02]  /*00f0*/  LDG.E R3, desc[UR4][R2.64] ;  /* 0x0000000402037981 */ /* 0x002ee4000c1e1900 */
[----:B---3--:R-:W-:-:S13]  /*0100*/  ISETP.GE.AND P0, PT, R0, R3, PT ;  /* 0x000000030000720c */ /* 0x008fda0003f06270 */
[----:B------:R-:W-:Y:S05]  /*0110*/  @!P0 BRA `(.L_x_1) ;  /* 0x0000000000108947 */ /* 0x000fea0003800000 */
[----:B------:R-:W-:-:S04]  /*0120*/  IADD3 R7, PT, PT, R7, 0x1, RZ ;  /* 0x0000000107077810 */ /* 0x000fc80007ffe0ff */
[----:B--2---:R-:W-:-:S13]  /*0130*/  ISETP.NE.AND P0, PT, R7, UR6, PT ;  /* 0x0000000607007c0c */ /* 0x004fda000bf05270 */
[----:B------:R-:W-:Y:S05]  /*0140*/  @P0 BRA `(.L_x_2) ;  /* 0xfffffffc00e40947 */ /* 0x000fea000383ffff */
[----:B------:R-:W-:Y:S05]  /*0150*/  EXIT ;  /* 0x000000000000794d */ /* 0x000fea0003800000 */
.L_x_1:
[----:B--2---:R-:W-:Y:S05]  /*0160*/  BSYNC.RECONVERGENT B0 ;  /* 0x0000000000007941 */ /* 0x004fea0003800200 */
.L_x_0:
[----:B------:R-:W0:Y:S02]  /*0170*/  LDC.64 R2, c[0x0][0x388] ;  /* 0x0000e200ff027b82 */ /* 0x000e240000000a00 */
[----:B0-----:R-:W-:-:S05]  /*0180*/  IMAD.WIDE R2, R0, 0x4, R2 ;  /* 0x0000000400027825 */ /* 0x001fca00078e0202 */
[----:B------:R-:W-:Y:S01]  /*0190*/  STG.E desc[UR4][R2.64], R7 ;  /* 0x0000000702007986 */ /* 0x000fe2000c101904 */
[----:B------:R-:W-:Y:S05]  /*01a0*/  EXIT ;  /* 0x000000000000794d */ /* 0x000fea0003800000 */
.L_x_3:
[----:B------:R-:W-:-:S00]  /*01b0*/  BRA `(.L_x_3) ;  /* 0xfffffffc00fc7947 */ /* 0x000fc0000383ffff */
[----:B------:R-:W-:-:S00]  /*01c0*/  NOP ;  /* 0x0000000000007918 */ /* 0x000fc00000000000 */
        /* <DEDUP_REMOVED lines=11> */
.L_x_11:


//--------------------- .text._Z8sum_keysPiS_i    --------------------------
	.section	.text._Z8sum_keysPiS_i,"ax",@progbits
	.align	128
        .global         _Z8sum_keysPiS_i
        .type           _Z8sum_keysPiS_i,@function
        .size           _Z8sum_keysPiS_i,(.L_x_12 - _Z8sum_keysPiS_i)
        .other          _Z8sum_keysPiS_i,@"STO_CUDA_ENTRY STV_DEFAULT"
_Z8sum_keysPiS_i:
.text._Z8sum_keysPiS_i:
[----:B------:R-:W-:Y:S01]  /*0000*/  LDC R1, c[0x0][0x37c] ;  /* 0x0000df00ff017b82 */ /* 0x000fe20000000800 */
[----:B------:R-:W0:Y:S02]  /*0010*/  S2R R0, SR_TID.X ;  /* 0x0000000000007919 */ /* 0x000e240000002100 */
[----:B0-----:R-:W-:-:S13]  /*0020*/  ISETP.NE.AND P0, PT, R0, RZ, PT ;  /* 0x000000ff0000720c */ /* 0x001fda0003f05270 */
[----:B------:R-:W-:Y:S05]  /*0030*/  @P0 EXIT ;  /* 0x000000000000094d */ /* 0x000fea0003800000 */
[----:B------:R-:W0:Y:S08]  /*0040*/  S2UR UR4, SR_CTAID.X ;  /* 0x00000000000479c3 */ /* 0x000e300000002500 */
[----:B------:R-:W0:Y:S02]  /*0050*/  LDC R5, c[0x0][0x390] ;  /* 0x0000e400ff057b82 */ /* 0x000e240000000800 */
[----:B0-----:R-:W-:-:S13]  /*0060*/  ISETP.LE.AND P0, PT, R5, UR4, PT ;  /* 0x0000000405007c0c */ /* 0x001fda000bf03270 */
[----:B------:R-:W-:Y:S05]  /*0070*/  @P0 EXIT ;  /* 0x000000000000094d */ /* 0x000fea0003800000 */
[----:B------:R-:W0:Y:S01]  /*0080*/  LDC.64 R2, c[0x0][0x388] ;  /* 0x0000e200ff027b82 */ /* 0x000e220000000a00 */
[----:B------:R-:W-:Y:S01]  /*0090*/  IMAD.U32 R0, RZ, RZ, UR4 ;  /* 0x00000004ff007e24 */ /* 0x000fe2000f8e00ff */
[----:B------:R-:W1:Y:S03]  /*00a0*/  LDCU.64 UR4, c[0x0][0x358] ;  /* 0x00006b00ff0477ac */ /* 0x000e660008000a00 */
[----:B------:R-:W-:Y:S02]  /*00b0*/  IMAD.IADD R4, R0, 0x1, -R5 ;  /* 0x0000000100047824 */ /* 0x000fe400078e0a05 */
[----:B------:R-:W-:-:S03]  /*00c0*/  IMAD.IADD R6, R5, 0x1, -R0 ;  /* 0x0000000105067824 */ /* 0x000fc600078e0a00 */
[----:B------:R-:W-:Y:S02]  /*00d0*/  ISETP.GT.U32.AND P1, PT, R4, -0x10, PT ;  /* 0xfffffff00400780c */ /* 0x000fe40003f24070 */
[----:B------:R-:W-:-:S04]  /*00e0*/  LOP3.LUT R8, R6, 0xf, RZ, 0xc0, !PT ;  /* 0x0000000f06087812 */ /* 0x000fc800078ec0ff */
[----:B------:R-:W-:Y:S01]  /*00f0*/  ISETP.NE.AND P0, PT, R8, RZ, PT ;  /* 0x000000ff0800720c */ /* 0x000fe20003f05270 */
[----:B0-----:R-:W-:-:S06]  /*0100*/  IMAD.WIDE.U32 R2, R0, 0x4, R2 ;  /* 0x0000000400027825 */ /* 0x001fcc00078e0002 */
[----:B-1----:R-:W-:Y:S06]  /*0110*/  @P1 BRA `(.L_x_4) ;  /* 0x0000000000b81947 */ /* 0x002fec0003800000 */
[----:B------:R-:W0:Y:S02]  /*0120*/  LDC.64 R4, c[0x0][0x380] ;  /* 0x0000e000ff047b82 */ /* 0x000e240000000a00 */
[----:B0-----:R-:W-:-:S03]  /*0130*/  IMAD.WIDE.U32 R4, R0, 0x4, R4 ;  /* 0x0000000400047825 */ /* 0x001fc600078e0004 */
[----:B------:R-:W-:Y:S02]  /*0140*/  IADD3 R10, P1, PT, R4, 0x20, RZ ;  /* 0x00000020040a7810 */ /* 0x000fe40007f3e0ff */
[----:B------:R-:W-:-:S03]  /*0150*/  LOP3.LUT R4, R6, 0xfffffff0, RZ, 0xc0, !PT ;  /* 0xfffffff006047812 */ /* 0x000fc600078ec0ff */
[----:B------:R-:W-:Y:S02]  /*0160*/  IMAD.X R17, RZ, RZ, R5, P1 ;  /* 0x000000ffff117224 */ /* 0x000fe400008e0605 */
[----:B------:R-:W-:-:S07]  /*0170*/  IMAD.MOV R7, RZ, RZ, -R4 ;  /* 0x000000ffff077224 */ /* 0x000fce00078e0a04 */
.L_x_5:
[----:B0-----:R-:W2:Y:S01]  /*0180*/  LDG.E R9, desc[UR4][R2.64] ;  /* 0x0000000402097981 */ /* 0x001ea2000c1e1900 */
[----:B------:R-:W-:Y:S01]  /*0190*/  MOV R4, R10 ;  /* 0x0000000a00047202 */ /* 0x000fe20000000f00 */
[----:B------:R-:W-:-:S05]  /*01a0*/  IMAD.MOV.U32 R5, RZ, RZ, R17 ;  /* 0x000000ffff057224 */ /* 0x000fca00078e0011 */
[----:B--2---:R0:W-:Y:S04]  /*01b0*/  REDG.E.ADD.STRONG.GPU desc[UR4][R4.64+-0x20], R9 ;  /* 0xffffe0090400798e */ /* 0x0041e8000c12e104 */
[----:B------:R-:W2:Y:S04]  /*01c0*/  LDG.E R11, desc[UR4][R2.64] ;  /* 0x00000004020b7981 */ /* 0x000ea8000c1e1900 */
[----:B--2---:R1:W-:Y:S04]  /*01d0*/  REDG.E.ADD.STRONG.GPU desc[UR4][R4.64+-0x1c], R11 ;  /* 0xffffe40b0400798e */ /* 0x0043e8000c12e104 */
[----:B------:R-:W2:Y:S04]  /*01e0*/  LDG.E R13, desc[UR4][R2.64] ;  /* 0x00000004020d7981 */ /* 0x000ea8000c1e1900 */
[----:B--2---:R2:W-:Y:S04]  /*01f0*/  REDG.E.ADD.STRONG.GPU desc[UR4][R4.64+-0x18], R13 ;  /* 0xffffe80d0400798e */ /* 0x0045e8000c12e104 */
[----:B------:R-:W3:Y:S04]  /*0200*/  LDG.E R15, desc[UR4][R2.64] ;  /* 0x00000004020f7981 */ /* 0x000ee8000c1e1900 */
[----:B---3--:R3:W-:Y:S04]  /*0210*/  REDG.E.ADD.STRONG.GPU desc[UR4][R4.64+-0x14], R15 ;  /* 0xffffec0f0400798e */ /* 0x0087e8000c12e104 */
[----:B------:R-:W4:Y:S04]  /*0220*/  LDG.E R17, desc[UR4][R2.64] ;  /* 0x0000000402117981 */ /* 0x000f28000c1e1900 */
[----:B----4-:R4:W-:Y:S04]  /*0230*/  REDG.E.ADD.STRONG.GPU desc[UR4][R4.64+-0x10], R17 ;  /* 0xfffff0110400798e */ /* 0x0109e8000c12e104 */
[----:B------:R-:W5:Y:S04]  /*0240*/  LDG.E R19, desc[UR4][R2.64] ;  /* 0x0000000402137981 */ /* 0x000f68000c1e1900 */
[----:B-----5:R5:W-:Y:S04]  /*0250*/  REDG.E.ADD.STRONG.GPU desc[UR4][R4.64+-0xc], R19 ;  /* 0xfffff4130400798e */ /* 0x020be8000c12e104 */
[----:B0-----:R-:W2:Y:S04]  /*0260*/  LDG.E R9, desc[UR4][R2.64] ;  /* 0x0000000402097981 */ /* 0x001ea8000c1e1900 */
[----:B--2---:R0:W-:Y:S04]  /*0270*/  REDG.E.ADD.STRONG.GPU desc[UR4][R4.64+-0x8], R9 ;  /* 0xfffff8090400798e */ /* 0x0041e8000c12e104 */
[----:B-1----:R-:W2:Y:S04]  /*0280*/  LDG.E R11, desc[UR4][R2.64] ;  /* 0x00000004020b7981 */ /* 0x002ea8000c1e1900 */
[----:B--2---:R1:W-:Y:S04]  /*0290*/  REDG.E.ADD.STRONG.GPU desc[UR4][R4.64+-0x4], R11 ;  /* 0xfffffc0b0400798e */ /* 0x0043e8000c12e104 */
[----:B------:R-:W2:Y:S04]  /*02a0*/  LDG.E R13, desc[UR4][R2.64] ;  /* 0x00000004020d7981 */ /* 0x000ea8000c1e1900 */
[----:B--2---:R2:W-:Y:S04]  /*02b0*/  REDG.E.ADD.STRONG.GPU desc[UR4][R4.64], R13 ;  /* 0x0000000d0400798e */ /* 0x0045e8000c12e104 */
[----:B---3--:R-:W3:Y:S04]  /*02c0*/  LDG.E R15, desc[UR4][R2.64] ;  /* 0x00000004020f7981 */ /* 0x008ee8000c1e1900 */
[----:B---3--:R3:W-:Y:S04]  /*02d0*/  REDG.E.ADD.STRONG.GPU desc[UR4][R4.64+0x4], R15 ;  /* 0x0000040f0400798e */ /* 0x0087e8000c12e104 */
[----:B----4-:R-:W4:Y:S04]  /*02e0*/  LDG.E R17, desc[UR4][R2.64] ;  /* 0x0000000402117981 */ /* 0x010f28000c1e1900 */
[----:B----4-:R4:W-:Y:S04]  /*02f0*/  REDG.E.ADD.STRONG.GPU desc[UR4][R4.64+0x8], R17 ;  /* 0x000008110400798e */ /* 0x0109e8000c12e104 */
[----:B-----5:R-:W5:Y:S04]  /*0300*/  LDG.E R19, desc[UR4][R2.64] ;  /* 0x0000000402137981 */ /* 0x020f68000c1e1900 */
[----:B-----5:R1:W-:Y:S04]  /*0310*/  REDG.E.ADD.STRONG.GPU desc[UR4][R4.64+0xc], R19 ;  /* 0x00000c130400798e */ /* 0x0203e8000c12e104 */
[----:B0-----:R-:W5:Y:S04]  /*0320*/  LDG.E R9, desc[UR4][R2.64] ;  /* 0x0000000402097981 */ /* 0x001f68000c1e1900 */
[----:B-----5:R0:W-:Y:S04]  /*0330*/  REDG.E.ADD.STRONG.GPU desc[UR4][R4.64+0x10], R9 ;  /* 0x000010090400798e */ /* 0x0201e8000c12e104 */
[----:B-1----:R-:W5:Y:S04]  /*0340*/  LDG.E R11, desc[UR4][R2.64] ;  /* 0x00000004020b7981 */ /* 0x002f68000c1e1900 */
[----:B-----5:R0:W-:Y:S04]  /*0350*/  REDG.E.ADD.STRONG.GPU desc[UR4][R4.64+0x14], R11 ;  /* 0x0000140b0400798e */ /* 0x0201e8000c12e104 */
[----:B--2---:R-:W2:Y:S01]  /*0360*/  LDG.E R13, desc[UR4][R2.64] ;  /* 0x00000004020d7981 */ /* 0x004ea2000c1e1900 */
[----:B------:R-:W-:-:S05]  /*0370*/  VIADD R7, R7, 0x10 ;  /* 0x0000001007077836 */ /* 0x000fca0000000000 */
[----:B------:R-:W-:Y:S01]  /*0380*/  ISETP.NE.AND P1, PT, R7, RZ, PT ;  /* 0x000000ff0700720c */ /* 0x000fe20003f25270 */
[----:B--2---:R0:W-:Y:S04]  /*0390*/  REDG.E.ADD.STRONG.GPU desc[UR4][R4.64+0x18], R13 ;  /* 0x0000180d0400798e */ /* 0x0041e8000c12e104 */
[----:B---3--:R-:W2:Y:S01]  /*03a0*/  LDG.E R15, desc[UR4][R2.64] ;  /* 0x00000004020f7981 */ /* 0x008ea2000c1e1900 */
[----:B------:R-:W-:Y:S02]  /*03b0*/  IADD3 R10, P2, PT, R4, 0x40, RZ ;  /* 0x00000040040a7810 */ /* 0x000fe40007f5e0ff */
[----:B------:R-:W-:-:S03]  /*03c0*/  IADD3 R0, PT, PT, R0, 0x10, RZ ;  /* 0x0000001000007810 */ /* 0x000fc60007ffe0ff */
[----:B----4-:R-:W-:Y:S01]  /*03d0*/  IMAD.X R17, RZ, RZ, R5, P2 ;  /* 0x000000ffff117224 */ /* 0x010fe200010e0605 */
[----:B--2---:R0:W-:Y:S01]  /*03e0*/  REDG.E.ADD.STRONG.GPU desc[UR4][R4.64+0x1c], R15 ;  /* 0x00001c0f0400798e */ /* 0x0041e2000c12e104 */
[----:B------:R-:W-:Y:S06]  /*03f0*/  @P1 BRA `(.L_x_5) ;  /* 0xfffffffc00601947 */ /* 0x000fec000383ffff */
.L_x_4:
[----:B------:R-:W-:Y:S05]  /*0400*/  @!P0 EXIT ;  /* 0x000000000000894d */ /* 0x000fea0003800000 */
[----:B------:R-:W-:Y:S02]  /*0410*/  ISETP.GE.U32.AND P0, PT, R8, 0x8, PT ;  /* 0x000000080800780c */ /* 0x000fe40003f06070 */
[----:B------:R-:W-:-:S04]  /*0420*/  LOP3.LUT R10, R6, 0x7, RZ, 0xc0, !PT ;  /* 0x00000007060a7812 */ /* 0x000fc800078ec0ff */
[----:B------:R-:W-:-:S07]  /*0430*/  ISETP.NE.AND P1, PT, R10, RZ, PT ;  /* 0x000000ff0a00720c */ /* 0x000fce0003f25270 */
[----:B------:R-:W-:Y:S06]  /*0440*/  @!P0 BRA `(.L_x_6) ;  /* 0x00000000004c8947 */ /* 0x000fec0003800000 */
[----:B------:R-:W2:Y:S01]  /*0450*/  LDG.E R7, desc[UR4][R2.64] ;  /* 0x0000000402077981 */ /* 0x000ea2000c1e1900 */
[----:B0-----:R-:W0:Y:S02]  /*0460*/  LDC.64 R4, c[0x0][0x380] ;  /* 0x0000e000ff047b82 */ /* 0x001e240000000a00 */
[----:B0-----:R-:W-:-:S05]  /*0470*/  IMAD.WIDE.U32 R4, R0, 0x4, R4 ;  /* 0x0000000400047825 */ /* 0x001fca00078e0004 */
[----:B--2---:R0:W-:Y:S04]  /*0480*/  REDG.E.ADD.STRONG.GPU desc[UR4][R4.64], R7 ;  /* 0x000000070400798e */ /* 0x0041e8000c12e104 */
[----:B------:R-:W2:Y:S04]  /*0490*/  LDG.E R9, desc[UR4][R2.64] ;  /* 0x0000000402097981 */ /* 0x000ea8000c1e1900 */
[----:B--2---:R1:W-:Y:S04]  /*04a0*/  REDG.E.ADD.STRONG.GPU desc[UR4][R4.64+0x4], R9 ;  /* 0x000004090400798e */ /* 0x0043e8000c12e104 */
[----:B------:R-:W2:Y:S04]  /*04b0*/  LDG.E R11, desc[UR4][R2.64] ;  /* 0x00000004020b7981 */ /* 0x000ea8000c1e1900 */
[----:B--2---:R2:W-:Y:S04]  /*04c0*/  REDG.E.ADD.STRONG.GPU desc[UR4][R4.64+0x8], R11 ;  /* 0x0000080b0400798e */ /* 0x0045e8000c12e104 */
[----:B------:R-:W3:Y:S04]  /*04d0*/  LDG.E R13, desc[UR4][R2.64] ;  /* 0x00000004020d7981 */ /* 0x000ee8000c1e1900 */
[----:B---3--:R2:W-:Y:S04]  /*04e0*/  REDG.E.ADD.STRONG.GPU desc[UR4][R4.64+0xc], R13 ;  /* 0x00000c0d0400798e */ /* 0x0085e8000c12e104 */
[----:B------:R-:W3:Y:S04]  /*04f0*/  LDG.E R15, desc[UR4][R2.64] ;  /* 0x00000004020f7981 */ /* 0x000ee8000c1e1900 */
[----:B---3--:R2:W-:Y:S04]  /*0500*/  REDG.E.ADD.STRONG.GPU desc[UR4][R4.64+0x10], R15 ;  /* 0x0000100f0400798e */ /* 0x0085e8000c12e104 */
[----:B------:R-:W3:Y:S04]  /*0510*/  LDG.E R17, desc[UR4][R2.64] ;  /* 0x0000000402117981 */ /* 0x000ee8000c1e1900 */
[----:B---3--:R2:W-:Y:S04]  /*0520*/  REDG.E.ADD.STRONG.GPU desc[UR4][R4.64+0x14], R17 ;  /* 0x000014110400798e */ /* 0x0085e8000c12e104 */
[----:B0-----:R-:W3:Y:S04]  /*0530*/  LDG.E R7, desc[UR4][R2.64] ;  /* 0x0000000402077981 */ /* 0x001ee8000c1e1900 */
[----:B---3--:R2:W-:Y:S04]  /*0540*/  REDG.E.ADD.STRONG.GPU desc[UR4][R4.64+0x18], R7 ;  /* 0x000018070400798e */ /* 0x0085e8000c12e104 */
[----:B-1----:R-:W3:Y:S01]  /*0550*/  LDG.E R9, desc[UR4][R2.64] ;  /* 0x0000000402097981 */ /* 0x002ee2000c1e1900 */
[----:B------:R-:W-:-:S03]  /*0560*/  VIADD R0, R0, 0x8 ;  /* 0x0000000800007836 */ /* 0x000fc60000000000 */
[----:B---3--:R2:W-:Y:S04]  /*0570*/  REDG.E.ADD.STRONG.GPU desc[UR4][R4.64+0x1c], R9 ;  /* 0x00001c090400798e */ /* 0x0085e8000c12e104 */
.L_x_6:
[----:B------:R-:W-:Y:S05]  /*0580*/  @!P1 EXIT ;  /* 0x000000000000994d */ /* 0x000fea0003800000 */
[----:B------:R-:W-:Y:S02]  /*0590*/  ISETP.GE.U32.AND P0, PT, R10, 0x4, PT ;  /* 0x000000040a00780c */ /* 0x000fe40003f06070 */
[----:B------:R-:W-:-:S04]  /*05a0*/  LOP3.LUT R6, R6, 0x3, RZ, 0xc0, !PT ;  /* 0x0000000306067812 */ /* 0x000fc800078ec0ff */
[----:B------:R-:W-:-:S07]  /*05b0*/  ISETP.NE.AND P1, PT, R6, RZ, PT ;  /* 0x000000ff0600720c */ /* 0x000fce0003f25270 */
[----:B------:R-:W-:Y:S06]  /*05c0*/  @!P0 BRA `(.L_x_7) ;  /* 0x00000000002c8947 */ /* 0x000fec0003800000 */
[----:B--2---:R-:W2:Y:S01]  /*05d0*/  LDG.E R7, desc[UR4][R2.64] ;  /* 0x0000000402077981 */ /* 0x004ea2000c1e1900 */
[----:B0-----:R-:W0:Y:S02]  /*05e0*/  LDC.64 R4, c[0x0][0x380] ;  /* 0x0000e000ff047b82 */ /* 0x001e240000000a00 */
[----:B0-----:R-:W-:-:S05]  /*05f0*/  IMAD.WIDE.U32 R4, R0, 0x4, R4 ;  /* 0x0000000400047825 */ /* 0x001fca00078e0004 */
[----:B--2---:R1:W-:Y:S04]  /*0600*/  REDG.E.ADD.STRONG.GPU desc[UR4][R4.64], R7 ;  /* 0x000000070400798e */ /* 0x0043e8000c12e104 */
[----:B------:R-:W2:Y:S04]  /*0610*/  LDG.E R9, desc[UR4][R2.64] ;  /* 0x0000000402097981 */ /* 0x000ea8000c1e1900 */
[----:B--2---:R1:W-:Y:S04]  /*0620*/  REDG.E.ADD.STRONG.GPU desc[UR4][R4.64+0x4], R9 ;  /* 0x000004090400798e */ /* 0x0043e8000c12e104 */
[----:B------:R-:W2:Y:S04]  /*0630*/  LDG.E R11, desc[UR4][R2.64] ;  /* 0x00000004020b7981 */ /* 0x000ea8000c1e1900 */
[----:B--2---:R1:W-:Y:S04]  /*0640*/  REDG.E.ADD.STRONG.GPU desc[UR4][R4.64+0x8], R11 ;  /* 0x0000080b0400798e */ /* 0x0043e8000c12e104 */
[----:B------:R-:W2:Y:S01]  /*0650*/  LDG.E R13, desc[UR4][R2.64] ;  /* 0x00000004020d7981 */ /* 0x000ea2000c1e1900 */
[----:B------:R-:W-:-:S03]  /*0660*/  VIADD R0, R0, 0x4 ;  /* 0x0000000400007836 */ /* 0x000fc60000000000 */
[----:B--2---:R1:W-:Y:S04]  /*0670*/  REDG.E.ADD.STRONG.GPU desc[UR4][R4.64+0xc], R13 ;  /* 0x00000c0d0400798e */ /* 0x0043e8000c12e104 */
.L_x_7:
[----:B------:R-:W-:Y:S05]  /*0680*/  @!P1 EXIT ;  /* 0x000000000000994d */ /* 0x000fea0003800000 */
[----:B012---:R-:W0:Y:S02]  /*0690*/  LDC.64 R4, c[0x0][0x380] ;  /* 0x0000e000ff047b82 */ /* 0x007e240000000a00 */
[----:B0-----:R-:W-:-:S04]  /*06a0*/  IMAD.WIDE.U32 R4, R0, 0x4, R4 ;  /* 0x0000000400047825 */ /* 0x001fc800078e0004 */
[----:B------:R-:W-:-:S07]  /*06b0*/  IMAD.MOV R0, RZ, RZ, -R6 ;  /* 0x000000ffff007224 */ /* 0x000fce00078e0a06 */
.L_x_8:
[----:B------:R-:W2:Y:S01]  /*06c0*/  LDG.E R7, desc[UR4][R2.64] ;  /* 0x0000000402077981 */ /* 0x000ea2000c1e1900 */
[----:B------:R-:W-:-:S04]  /*06d0*/  IADD3 R0, PT, PT, R0, 0x1, RZ ;  /* 0x0000000100007810 */ /* 0x000fc80007ffe0ff */
[----:B------:R-:W-:Y:S01]  /*06e0*/  ISETP.NE.AND P0, PT, R0, RZ, PT ;  /* 0x000000ff0000720c */ /* 0x000fe20003f05270 */
[----:B--2---:R0:W-:Y:S02]  /*06f0*/  REDG.E.ADD.STRONG.GPU desc[UR4][R4.64], R7 ;  /* 0x000000070400798e */ /* 0x0041e4000c12e104 */
[----:B0-----:R-:W-:-:S05]  /*0700*/  IADD3 R4, P1, PT, R4, 0x4, RZ ;  /* 0x0000000404047810 */ /* 0x001fca0007f3e0ff */
[----:B------:R-:W-:-:S05]  /*0710*/  IMAD.X R5, RZ, RZ, R5, P1 ;  /* 0x000000ffff057224 */ /* 0x000fca00008e0605 */
[----:B------:R-:W-:Y:S05]  /*0720*/  @P0 BRA `(.L_x_8) ;  /* 0xfffffffc00e40947 */ /* 0x000fea000383ffff */
[----:B------:R-:W-:Y:S05]  /*0730*/  EXIT ;  /* 0x000000000000794d */ /* 0x000fea0003800000 */
.L_x_9:
        /* <DEDUP_REMOVED lines=12> */
.L_x_12:


//--------------------- .text._Z10count_keysPiS_i --------------------------
	.section	.text._Z10count_keysPiS_i,"ax",@progbits
	.align	128
        .global         _Z10count_keysPiS_i
        .type           _Z10count_keysPiS_i,@function
        .size           _Z10count_keysPiS_i,(.L_x_13 - _Z10count_keysPiS_i)
        .other          _Z10count_keysPiS_i,@"STO_CUDA_ENTRY STV_DEFAULT"
_Z10count_keysPiS_i:
.text._Z10count_keysPiS_i:
[----:B------:R-:W-:Y:S01]  /*0000*/  LDC R1, c[0x0][0x37c] ;  /* 0x0000df00ff017b82 */ /* 0x000fe20000000800 */
[----:B------:R-:W0:Y:S07]  /*0010*/  S2R R0, SR_TID.X ;  /* 0x0000000000007919 */ /* 0x000e2e0000002100 */
[----:B------:R-:W0:Y:S01]  /*0020*/  S2UR UR4, SR_CTAID.X ;  /* 0x00000000000479c3 */ /* 0x000e220000002500 */
[----:B------:R-:W1:Y:S07]  /*0030*/  LDCU UR5, c[0x0][0x390] ;  /* 0x00007200ff0577ac */ /* 0x000e6e0008000800 */
[----:B------:R-:W0:Y:S02]  /*0040*/  LDC R5, c[0x0][0x360] ;  /* 0x0000d800ff057b82 */ /* 0x000e240000000800 */
[----:B0-----:R-:W-:-:S05]  /*0050*/  IMAD R5, R5, UR4, R0 ;  /* 0x0000000405057c24 */ /* 0x001fca000f8e0200 */
[----:B-1----:R-:W-:-:S13]  /*0060*/  ISETP.GE.AND P0, PT, R5, UR5, PT ;  /* 0x0000000505007c0c */ /* 0x002fda000bf06270 */
[----:B------:R-:W-:Y:S05]  /*0070*/  @P0 EXIT ;  /* 0x000000000000094d */ /* 0x000fea0003800000 */
[----:B------:R-:W0:Y:S01]  /*0080*/  LDC.64 R2, c[0x0][0x388] ;  /* 0x0000e200ff027b82 */ /* 0x000e220000000a00 */
[----:B------:R-:W1:Y:S01]  /*0090*/  LDCU.64 UR4, c[0x0][0x358] ;  /* 0x00006b00ff0477ac */ /* 0x000e620008000a00 */
[----:B0-----:R-:W-:-:S06]  /*00a0*/  IMAD.WIDE R2, R5, 0x4, R2 ;  /* 0x0000000405027825 */ /* 0x001fcc00078e0202 */
[----:B------:R-:W0:Y:S01]  /*00b0*/  LDC.64 R4, c[0x0][0x380] ;  /* 0x0000e000ff047b82 */ /* 0x000e220000000a00 */
[----:B-1----:R-:W0:Y:S01]  /*00c0*/  LDG.E R3, desc[UR4][R2.64] ;  /* 0x0000000402037981 */ /* 0x002e22000c1e1900 */
[----:B------:R-:W-:Y:S02]  /*00d0*/  HFMA2 R7, -RZ, RZ, 0, 5.9604644775390625e-08 ;  /* 0x00000001ff077431 */ /* 0x000fe400000001ff */
[----:B0-----:R-:W-:-:S05]  /*00e0*/  IMAD.WIDE R4, R3, 0x4, R4 ;  /* 0x0000000403047825 */ /* 0x001fca00078e0204 */
[----:B------:R-:W-:Y:S01]  /*00f0*/  REDG.E.ADD.STRONG.GPU desc[UR4][R4.64], R7 ;  /* 0x000000070400798e */ /* 0x000fe2000c12e104 */
[----:B------:R-:W-:Y:S05]  /*0100*/  EXIT ;  /* 0x000000000000794d */ /* 0x000fea0003800000 */
.L_x_10:
        /* <DEDUP_REMOVED lines=15> */
.L_x_13:


//--------------------- .nv.shared.reserved.0     --------------------------
	.section	.nv.shared.reserved.0,"aw",@nobits
	.weak		__nv_reservedSMEM_offset_0_alias
	.size		__nv_reservedSMEM_offset_0_alias, 0, 64
	.other		__nv_reservedSMEM_offset_0_alias,@"STO_CUDA_RESERVED_SHARED STV_DEFAULT"
__nv_reservedSMEM_offset_0_alias:
	.zero		0
	.zero		64


//--------------------- .nv.constant0._Z3setPiS_ii --------------------------
	.section	.nv.constant0._Z3setPiS_ii,"a",@progbits
	.sectionflags	@""
	.align	4
.nv.constant0._Z3setPiS_ii:
	.zero		920


//--------------------- .nv.constant0._Z8sum_keysPiS_i --------------------------
	.section	.nv.constant0._Z8sum_keysPiS_i,"a",@progbits
	.sectionflags	@""
	.align	4
.nv.constant0._Z8sum_keysPiS_i:
	.zero		916


//--------------------- .nv.constant0._Z10count_keysPiS_i --------------------------
	.section	.nv.constant0._Z10count_keysPiS_i,"a",@progbits
	.sectionflags	@""
	.align	4
.nv.constant0._Z10count_keysPiS_i:
	.zero		916


//--------------------- SYMBOLS --------------------------

	.type		.nv.reservedSmem.offset0,@object
	.size		.nv.reservedSmem.offset0,0x4
